//
// Generated by NVIDIA NVVM Compiler
//
// Compiler Build ID: CL-36424714
// Cuda compilation tools, release 13.0, V13.0.88
// Based on NVVM 20.0.0
//

.version 9.0
.target sm_100
.address_size 64

	// .globl	_ZN3cub18CUB_300001_SM_10006detail11EmptyKernelIvEEvv
.global .align 1 .b8 _ZN41_INTERNAL_0ad937ad_4_k_cu_82e5b6df_2241674cuda3std3__45__cpo5beginE[1];
.global .align 1 .b8 _ZN41_INTERNAL_0ad937ad_4_k_cu_82e5b6df_2241674cuda3std3__45__cpo3endE[1];
.global .align 1 .b8 _ZN41_INTERNAL_0ad937ad_4_k_cu_82e5b6df_2241674cuda3std3__45__cpo6cbeginE[1];
.global .align 1 .b8 _ZN41_INTERNAL_0ad937ad_4_k_cu_82e5b6df_2241674cuda3std3__45__cpo4cendE[1];
.global .align 1 .b8 _ZN41_INTERNAL_0ad937ad_4_k_cu_82e5b6df_2241674cuda3std3__45__cpo6rbeginE[1];
.global .align 1 .b8 _ZN41_INTERNAL_0ad937ad_4_k_cu_82e5b6df_2241674cuda3std3__45__cpo4rendE[1];
.global .align 1 .b8 _ZN41_INTERNAL_0ad937ad_4_k_cu_82e5b6df_2241674cuda3std3__45__cpo7crbeginE[1];
.global .align 1 .b8 _ZN41_INTERNAL_0ad937ad_4_k_cu_82e5b6df_2241674cuda3std3__45__cpo5crendE[1];
.global .align 1 .b8 _ZN41_INTERNAL_0ad937ad_4_k_cu_82e5b6df_2241674cuda3std3__443_GLOBAL__N__0ad937ad_4_k_cu_82e5b6df_2241676ignoreE[1];
.global .align 1 .b8 _ZN41_INTERNAL_0ad937ad_4_k_cu_82e5b6df_2241674cuda3std3__419piecewise_constructE[1];
.global .align 1 .b8 _ZN41_INTERNAL_0ad937ad_4_k_cu_82e5b6df_2241674cuda3std3__48in_placeE[1];
.global .align 1 .b8 _ZN41_INTERNAL_0ad937ad_4_k_cu_82e5b6df_2241674cuda3std3__420unreachable_sentinelE[1];
.global .align 1 .b8 _ZN41_INTERNAL_0ad937ad_4_k_cu_82e5b6df_2241674cuda3std3__47nulloptE[1];
.global .align 1 .b8 _ZN41_INTERNAL_0ad937ad_4_k_cu_82e5b6df_2241674cuda3std3__48unexpectE[1];
.global .align 1 .b8 _ZN41_INTERNAL_0ad937ad_4_k_cu_82e5b6df_2241674cuda3std6ranges3__45__cpo4swapE[1];
.global .align 1 .b8 _ZN41_INTERNAL_0ad937ad_4_k_cu_82e5b6df_2241674cuda3std6ranges3__45__cpo9iter_moveE[1];
.global .align 1 .b8 _ZN41_INTERNAL_0ad937ad_4_k_cu_82e5b6df_2241674cuda3std6ranges3__45__cpo5beginE[1];
.global .align 1 .b8 _ZN41_INTERNAL_0ad937ad_4_k_cu_82e5b6df_2241674cuda3std6ranges3__45__cpo3endE[1];
.global .align 1 .b8 _ZN41_INTERNAL_0ad937ad_4_k_cu_82e5b6df_2241674cuda3std6ranges3__45__cpo6cbeginE[1];
.global .align 1 .b8 _ZN41_INTERNAL_0ad937ad_4_k_cu_82e5b6df_2241674cuda3std6ranges3__45__cpo4cendE[1];
.global .align 1 .b8 _ZN41_INTERNAL_0ad937ad_4_k_cu_82e5b6df_2241674cuda3std6ranges3__45__cpo7advanceE[1];
.global .align 1 .b8 _ZN41_INTERNAL_0ad937ad_4_k_cu_82e5b6df_2241674cuda3std6ranges3__45__cpo9iter_swapE[1];
.global .align 1 .b8 _ZN41_INTERNAL_0ad937ad_4_k_cu_82e5b6df_2241674cuda3std6ranges3__45__cpo4nextE[1];
.global .align 1 .b8 _ZN41_INTERNAL_0ad937ad_4_k_cu_82e5b6df_2241674cuda3std6ranges3__45__cpo4prevE[1];
.global .align 1 .b8 _ZN41_INTERNAL_0ad937ad_4_k_cu_82e5b6df_2241674cuda3std6ranges3__45__cpo4dataE[1];
.global .align 1 .b8 _ZN41_INTERNAL_0ad937ad_4_k_cu_82e5b6df_2241674cuda3std6ranges3__45__cpo5cdataE[1];
.global .align 1 .b8 _ZN41_INTERNAL_0ad937ad_4_k_cu_82e5b6df_2241674cuda3std6ranges3__45__cpo4sizeE[1];
.global .align 1 .b8 _ZN41_INTERNAL_0ad937ad_4_k_cu_82e5b6df_2241674cuda3std6ranges3__45__cpo5ssizeE[1];
.global .align 1 .b8 _ZN41_INTERNAL_0ad937ad_4_k_cu_82e5b6df_2241674cuda3std6ranges3__45__cpo8distanceE[1];
.global .align 1 .b8 _ZN41_INTERNAL_0ad937ad_4_k_cu_82e5b6df_2241676thrust24THRUST_300001_SM_1000_NS8cuda_cub3parE[1];
.global .align 1 .b8 _ZN41_INTERNAL_0ad937ad_4_k_cu_82e5b6df_2241676thrust24THRUST_300001_SM_1000_NS8cuda_cub10par_nosyncE[1];
.global .align 1 .b8 _ZN41_INTERNAL_0ad937ad_4_k_cu_82e5b6df_2241676thrust24THRUST_300001_SM_1000_NS6system6detail10sequential3seqE[1];
.global .align 1 .b8 _ZN41_INTERNAL_0ad937ad_4_k_cu_82e5b6df_2241676thrust24THRUST_300001_SM_1000_NS12placeholders2_1E[1];
.global .align 1 .b8 _ZN41_INTERNAL_0ad937ad_4_k_cu_82e5b6df_2241676thrust24THRUST_300001_SM_1000_NS12placeholders2_2E[1];
.global .align 1 .b8 _ZN41_INTERNAL_0ad937ad_4_k_cu_82e5b6df_2241676thrust24THRUST_300001_SM_1000_NS12placeholders2_3E[1];
.global .align 1 .b8 _ZN41_INTERNAL_0ad937ad_4_k_cu_82e5b6df_2241676thrust24THRUST_300001_SM_1000_NS12placeholders2_4E[1];
.global .align 1 .b8 _ZN41_INTERNAL_0ad937ad_4_k_cu_82e5b6df_2241676thrust24THRUST_300001_SM_1000_NS12placeholders2_5E[1];
.global .align 1 .b8 _ZN41_INTERNAL_0ad937ad_4_k_cu_82e5b6df_2241676thrust24THRUST_300001_SM_1000_NS12placeholders2_6E[1];
.global .align 1 .b8 _ZN41_INTERNAL_0ad937ad_4_k_cu_82e5b6df_2241676thrust24THRUST_300001_SM_1000_NS12placeholders2_7E[1];
.global .align 1 .b8 _ZN41_INTERNAL_0ad937ad_4_k_cu_82e5b6df_2241676thrust24THRUST_300001_SM_1000_NS12placeholders2_8E[1];
.global .align 1 .b8 _ZN41_INTERNAL_0ad937ad_4_k_cu_82e5b6df_2241676thrust24THRUST_300001_SM_1000_NS12placeholders2_9E[1];
.global .align 1 .b8 _ZN41_INTERNAL_0ad937ad_4_k_cu_82e5b6df_2241676thrust24THRUST_300001_SM_1000_NS12placeholders3_10E[1];
.global .align 1 .b8 _ZN41_INTERNAL_0ad937ad_4_k_cu_82e5b6df_2241676thrust24THRUST_300001_SM_1000_NS3seqE[1];

.visible .entry _ZN3cub18CUB_300001_SM_10006detail11EmptyKernelIvEEvv()
{


	ret;

}


// ===== COMPILED SASS (sm_100) =====

	.target	sm_100

	.elftype	@"ET_EXEC"


//--------------------- .note.nv.tkinfo           --------------------------
	.section	.note.nv.tkinfo,"",@"SHT_NOTE"
	.sectionflags	@"SHF_NOTE_NV_TKINFO"
	.tkinfo
        /*0018*/ 	.word	0x00000002
        /*0030*/ 	.string	""
        /*0030*/ 	.string	"ptxas"
        /*0030*/ 	.string	"Cuda compilation tools, release 13.0, V13.0.88"
        /*0030*/ 	.string	"Build cuda_13.0.r13.0/compiler.36424714_0"
        /*0030*/ 	.string	"-arch sm_100 -m 64 "



//--------------------- .note.nv.cuinfo           --------------------------
	.section	.note.nv.cuinfo,"",@"SHT_NOTE"
	.sectionflags	@"SHF_NOTE_NV_CUINFO"
        /*0018*/ 	.short	0x0002
        /*001a*/ 	.short	0x0064
        /*001c*/ 	.short	0x0082
	.zero		2


//--------------------- .nv.info                  --------------------------
	.section	.nv.info,"",@"SHT_CUDA_INFO"
	.align	4


	//----- nvinfo : EIATTR_REGCOUNT
	.align		4
        /*0000*/ 	.byte	0x04, 0x2f
        /*0002*/ 	.short	(.L_44 - .L_43)
	.align		4
.L_43:
        /*0004*/ 	.word	index@(_ZN3cub18CUB_300001_SM_10006detail11EmptyKernelIvEEvv)
        /*0008*/ 	.word	0x00000004


	//----- nvinfo : EIATTR_FRAME_SIZE
	.align		4
.L_44:
        /*000c*/ 	.byte	0x04, 0x11
        /*000e*/ 	.short	(.L_46 - .L_45)
	.align		4
.L_45:
        /*0010*/ 	.word	index@(_ZN3cub18CUB_300001_SM_10006detail11EmptyKernelIvEEvv)
        /*0014*/ 	.word	0x00000000


	//----- nvinfo : EIATTR_MIN_STACK_SIZE
	.align		4
.L_46:
        /*0018*/ 	.byte	0x04, 0x12
        /*001a*/ 	.short	(.L_48 - .L_47)
	.align		4
.L_47:
        /*001c*/ 	.word	index@(_ZN3cub18CUB_300001_SM_10006detail11EmptyKernelIvEEvv)
        /*0020*/ 	.word	0x00000000
.L_48:


//--------------------- .nv.compat                --------------------------
	.section	.nv.compat,"",@"SHT_CUDA_COMPAT_INFO"
	.align	4
        /*0000*/ 	.byte	0x02, 0x09, 0x00, 0x00, 0x02, 0x02, 0x01, 0x00, 0x02, 0x05, 0x05, 0x00, 0x03, 0x07, 0x01, 0x01
        /*0010*/ 	.byte	0x02, 0x03, 0x00, 0x00, 0x02, 0x06, 0x01, 0x00, 0x04, 0x0b, 0x08, 0x00, 0x09, 0x00, 0x00, 0x00
        /*0020*/ 	.byte	0x00, 0x00, 0x00, 0x00


//--------------------- .nv.info._ZN3cub18CUB_300001_SM_10006detail11EmptyKernelIvEEvv --------------------------
	.section	.nv.info._ZN3cub18CUB_300001_SM_10006detail11EmptyKernelIvEEvv,"",@"SHT_CUDA_INFO"
	.sectionflags	@""
	.align	4


	//----- nvinfo : EIATTR_CUDA_API_VERSION
	.align		4
        /*0000*/ 	.byte	0x04, 0x37
        /*0002*/ 	.short	(.L_50 - .L_49)
.L_49:
        /*0004*/ 	.word	0x00000082


	//----- nvinfo : EIATTR_SPARSE_MMA_MASK
	.align		4
.L_50:
        /*0008*/ 	.byte	0x03, 0x50
        /*000a*/ 	.short	0x0000


	//----- nvinfo : EIATTR_MAXREG_COUNT
	.align		4
        /*000c*/ 	.byte	0x03, 0x1b
        /*000e*/ 	.short	0x00ff


	//----- nvinfo : EIATTR_MERCURY_ISA_VERSION
	.align		4
        /*0010*/ 	.byte	0x03, 0x5f
        /*0012*/ 	.short	0x0101


	//----- nvinfo : EIATTR_VRC_CTA_INIT_COUNT
	.align		4
        /*0014*/ 	.byte	0x02, 0x4a
	.zero		1
	.zero		1


	//----- nvinfo : EIATTR_EXIT_INSTR_OFFSETS
	.align		4
        /*0018*/ 	.byte	0x04, 0x1c
        /*001a*/ 	.short	(.L_52 - .L_51)


	//   ....[0]....
.L_51:
        /*001c*/ 	.word	0x00000010


	//----- nvinfo : EIATTR_SW_WAR
	.align		4
.L_52:
        /*0020*/ 	.byte	0x04, 0x36
        /*0022*/ 	.short	(.L_54 - .L_53)
.L_53:
        /*0024*/ 	.word	0x00000008
.L_54:


//--------------------- .nv.callgraph             --------------------------
	.section	.nv.callgraph,"",@"SHT_CUDA_CALLGRAPH"
	.align	4
	.sectionentsize	8
	.align		4
        /*0000*/ 	.word	0x00000000
	.align		4
        /*0004*/ 	.word	0xffffffff
	.align		4
        /*0008*/ 	.word	0x00000000
	.align		4
        /*000c*/ 	.word	0xfffffffe
	.align		4
        /*0010*/ 	.word	0x00000000
	.align		4
        /*0014*/ 	.word	0xfffffffd
	.align		4
        /*0018*/ 	.word	0x00000000
	.align		4
        /*001c*/ 	.word	0xfffffffc


//--------------------- .nv.constant4             --------------------------
	.section	.nv.constant4,"a",@progbits
	.align	8
	.align		8
.nv.constant4:
        /*0000*/ 	.dword	_ZN41_INTERNAL_0ad937ad_4_k_cu_82e5b6df_2246364cuda3std3__45__cpo5beginE
	.align		8
        /*0008*/ 	.dword	_ZN41_INTERNAL_0ad937ad_4_k_cu_82e5b6df_2246364cuda3std3__45__cpo3endE
	.align		8
        /*0010*/ 	.dword	_ZN41_INTERNAL_0ad937ad_4_k_cu_82e5b6df_2246364cuda3std3__45__cpo6cbeginE
	.align		8
        /*0018*/ 	.dword	_ZN41_INTERNAL_0ad937ad_4_k_cu_82e5b6df_2246364cuda3std3__45__cpo4cendE
	.align		8
        /*0020*/ 	.dword	_ZN41_INTERNAL_0ad937ad_4_k_cu_82e5b6df_2246364cuda3std3__45__cpo6rbeginE
	.align		8
        /*0028*/ 	.dword	_ZN41_INTERNAL_0ad937ad_4_k_cu_82e5b6df_2246364cuda3std3__45__cpo4rendE
	.align		8
        /*0030*/ 	.dword	_ZN41_INTERNAL_0ad937ad_4_k_cu_82e5b6df_2246364cuda3std3__45__cpo7crbeginE
	.align		8
        /*0038*/ 	.dword	_ZN41_INTERNAL_0ad937ad_4_k_cu_82e5b6df_2246364cuda3std3__45__cpo5crendE
	.align		8
        /*0040*/ 	.dword	_ZN41_INTERNAL_0ad937ad_4_k_cu_82e5b6df_2246364cuda3std3__443_GLOBAL__N__0ad937ad_4_k_cu_82e5b6df_2246366ignoreE
	.align		8
        /*0048*/ 	.dword	_ZN41_INTERNAL_0ad937ad_4_k_cu_82e5b6df_2246364cuda3std3__419piecewise_constructE
	.align		8
        /*0050*/ 	.dword	_ZN41_INTERNAL_0ad937ad_4_k_cu_82e5b6df_2246364cuda3std3__48in_placeE
	.align		8
        /*0058*/ 	.dword	_ZN41_INTERNAL_0ad937ad_4_k_cu_82e5b6df_2246364cuda3std3__420unreachable_sentinelE
	.align		8
        /*0060*/ 	.dword	_ZN41_INTERNAL_0ad937ad_4_k_cu_82e5b6df_2246364cuda3std3__47nulloptE
	.align		8
        /*0068*/ 	.dword	_ZN41_INTERNAL_0ad937ad_4_k_cu_82e5b6df_2246364cuda3std3__48unexpectE
	.align		8
        /*0070*/ 	.dword	_ZN41_INTERNAL_0ad937ad_4_k_cu_82e5b6df_2246364cuda3std6ranges3__45__cpo4swapE
	.align		8
        /*0078*/ 	.dword	_ZN41_INTERNAL_0ad937ad_4_k_cu_82e5b6df_2246364cuda3std6ranges3__45__cpo9iter_moveE
	.align		8
        /*0080*/ 	.dword	_ZN41_INTERNAL_0ad937ad_4_k_cu_82e5b6df_2246364cuda3std6ranges3__45__cpo5beginE
	.align		8
        /*0088*/ 	.dword	_ZN41_INTERNAL_0ad937ad_4_k_cu_82e5b6df_2246364cuda3std6ranges3__45__cpo3endE
	.align		8
        /*0090*/ 	.dword	_ZN41_INTERNAL_0ad937ad_4_k_cu_82e5b6df_2246364cuda3std6ranges3__45__cpo6cbeginE
	.align		8
        /*0098*/ 	.dword	_ZN41_INTERNAL_0ad937ad_4_k_cu_82e5b6df_2246364cuda3std6ranges3__45__cpo4cendE
	.align		8
        /*00a0*/ 	.dword	_ZN41_INTERNAL_0ad937ad_4_k_cu_82e5b6df_2246364cuda3std6ranges3__45__cpo7advanceE
	.align		8
        /*00a8*/ 	.dword	_ZN41_INTERNAL_0ad937ad_4_k_cu_82e5b6df_2246364cuda3std6ranges3__45__cpo9iter_swapE
	.align		8
        /*00b0*/ 	.dword	_ZN41_INTERNAL_0ad937ad_4_k_cu_82e5b6df_2246364cuda3std6ranges3__45__cpo4nextE
	.align		8
        /*00b8*/ 	.dword	_ZN41_INTERNAL_0ad937ad_4_k_cu_82e5b6df_2246364cuda3std6ranges3__45__cpo4prevE
	.align		8
        /*00c0*/ 	.dword	_ZN41_INTERNAL_0ad937ad_4_k_cu_82e5b6df_2246364cuda3std6ranges3__45__cpo4dataE
	.align		8
        /*00c8*/ 	.dword	_ZN41_INTERNAL_0ad937ad_4_k_cu_82e5b6df_2246364cuda3std6ranges3__45__cpo5cdataE
	.align		8
        /*00d0*/ 	.dword	_ZN41_INTERNAL_0ad937ad_4_k_cu_82e5b6df_2246364cuda3std6ranges3__45__cpo4sizeE
	.align		8
        /*00d8*/ 	.dword	_ZN41_INTERNAL_0ad937ad_4_k_cu_82e5b6df_2246364cuda3std6ranges3__45__cpo5ssizeE
	.align		8
        /*00e0*/ 	.dword	_ZN41_INTERNAL_0ad937ad_4_k_cu_82e5b6df_2246364cuda3std6ranges3__45__cpo8distanceE
	.align		8
        /*00e8*/ 	.dword	_ZN41_INTERNAL_0ad937ad_4_k_cu_82e5b6df_2246366thrust24THRUST_300001_SM_1000_NS8cuda_cub3parE
	.align		8
        /*00f0*/ 	.dword	_ZN41_INTERNAL_0ad937ad_4_k_cu_82e5b6df_2246366thrust24THRUST_300001_SM_1000_NS8cuda_cub10par_nosyncE
	.align		8
        /*00f8*/ 	.dword	_ZN41_INTERNAL_0ad937ad_4_k_cu_82e5b6df_2246366thrust24THRUST_300001_SM_1000_NS6system6detail10sequential3seqE
	.align		8
        /*0100*/ 	.dword	_ZN41_INTERNAL_0ad937ad_4_k_cu_82e5b6df_2246366thrust24THRUST_300001_SM_1000_NS12placeholders2_1E
	.align		8
        /*0108*/ 	.dword	_ZN41_INTERNAL_0ad937ad_4_k_cu_82e5b6df_2246366thrust24THRUST_300001_SM_1000_NS12placeholders2_2E
	.align		8
        /*0110*/ 	.dword	_ZN41_INTERNAL_0ad937ad_4_k_cu_82e5b6df_2246366thrust24THRUST_300001_SM_1000_NS12placeholders2_3E
	.align		8
        /*0118*/ 	.dword	_ZN41_INTERNAL_0ad937ad_4_k_cu_82e5b6df_2246366thrust24THRUST_300001_SM_1000_NS12placeholders2_4E
	.align		8
        /*0120*/ 	.dword	_ZN41_INTERNAL_0ad937ad_4_k_cu_82e5b6df_2246366thrust24THRUST_300001_SM_1000_NS12placeholders2_5E
	.align		8
        /*0128*/ 	.dword	_ZN41_INTERNAL_0ad937ad_4_k_cu_82e5b6df_2246366thrust24THRUST_300001_SM_1000_NS12placeholders2_6E
	.align		8
        /*0130*/ 	.dword	_ZN41_INTERNAL_0ad937ad_4_k_cu_82e5b6df_2246366thrust24THRUST_300001_SM_1000_NS12placeholders2_7E
	.align		8
        /*0138*/ 	.dword	_ZN41_INTERNAL_0ad937ad_4_k_cu_82e5b6df_2246366thrust24THRUST_300001_SM_1000_NS12placeholders2_8E
	.align		8
        /*0140*/ 	.dword	_ZN41_INTERNAL_0ad937ad_4_k_cu_82e5b6df_2246366thrust24THRUST_300001_SM_1000_NS12placeholders2_9E
	.align		8
        /*0148*/ 	.dword	_ZN41_INTERNAL_0ad937ad_4_k_cu_82e5b6df_2246366thrust24THRUST_300001_SM_1000_NS12placeholders3_10E
	.align		8
        /*0150*/ 	.dword	_ZN41_INTERNAL_0ad937ad_4_k_cu_82e5b6df_2246366thrust24THRUST_300001_SM_1000_NS3seqE


//--------------------- .text._ZN3cub18CUB_300001_SM_10006detail11EmptyKernelIvEEvv --------------------------
	.section	.text._ZN3cub18CUB_300001_SM_10006detail11EmptyKernelIvEEvv,"ax",@progbits
	.align	128
        .global         _ZN3cub18CUB_300001_SM_10006detail11EmptyKernelIvEEvv
        .type           _ZN3cub18CUB_300001_SM_10006detail11EmptyKernelIvEEvv,@function
        .size           _ZN3cub18CUB_300001_SM_10006detail11EmptyKernelIvEEvv,(.L_x_1 - _ZN3cub18CUB_300001_SM_10006detail11EmptyKernelIvEEvv)
        .other          _ZN3cub18CUB_300001_SM_10006detail11EmptyKernelIvEEvv,@"STO_CUDA_ENTRY STV_DEFAULT"
_ZN3cub18CUB_300001_SM_10006detail11EmptyKernelIvEEvv:
.text._ZN3cub18CUB_300001_SM_10006detail11EmptyKernelIvEEvv:
[----:B------:R-:W-:Y:S01]  /*0000*/  LDC R1, c[0x0][0x37c] ;  /* 0x0000df00ff017b82 */ /* 0x000fe20000000800 */
[----:B------:R-:W-:Y:S05]  /*0010*/  EXIT ;  /* 0x000000000000794d */ /* 0x000fea0003800000 */
.L_x_0:
[----:B------:R-:W-:-:S00]  /*0020*/  BRA `(.L_x_0) ;  /* 0xfffffffc00fc7947 */ /* 0x000fc0000383ffff */
[----:B------:R-:W-:-:S00]  /*0030*/  NOP ;  /* 0x0000000000007918 */ /* 0x000fc00000000000 */
        /* <DEDUP_REMOVED lines=12> */
.L_x_1:


//--------------------- .nv.shared.reserved.0     --------------------------
	.section	.nv.shared.reserved.0,"aw",@nobits
	.weak		__nv_reservedSMEM_offset_0_alias
	.size		__nv_reservedSMEM_offset_0_alias, 0, 64
	.other		__nv_reservedSMEM_offset_0_alias,@"STO_CUDA_RESERVED_SHARED STV_DEFAULT"
__nv_reservedSMEM_offset_0_alias:
	.zero		0
	.zero		64


//--------------------- .nv.global                --------------------------
	.section	.nv.global,"aw",@nobits
.nv.global:
	.type		_ZN41_INTERNAL_0ad937ad_4_k_cu_82e5b6df_2246366thrust24THRUST_300001_SM_1000_NS3seqE,@object
	.size		_ZN41_INTERNAL_0ad937ad_4_k_cu_82e5b6df_2246366thrust24THRUST_300001_SM_1000_NS3seqE,(_ZN41_INTERNAL_0ad937ad_4_k_cu_82e5b6df_2246364cuda3std3__48in_placeE - _ZN41_INTERNAL_0ad937ad_4_k_cu_82e5b6df_2246366thrust24THRUST_300001_SM_1000_NS3seqE)
_ZN41_INTERNAL_0ad937ad_4_k_cu_82e5b6df_2246366thrust24THRUST_300001_SM_1000_NS3seqE:
	.zero		1
	.type		_ZN41_INTERNAL_0ad937ad_4_k_cu_82e5b6df_2246364cuda3std3__48in_placeE,@object
	.size		_ZN41_INTERNAL_0ad937ad_4_k_cu_82e5b6df_2246364cuda3std3__48in_placeE,(_ZN41_INTERNAL_0ad937ad_4_k_cu_82e5b6df_2246364cuda3std6ranges3__45__cpo4sizeE - _ZN41_INTERNAL_0ad937ad_4_k_cu_82e5b6df_2246364cuda3std3__48in_placeE)
_ZN41_INTERNAL_0ad937ad_4_k_cu_82e5b6df_2246364cuda3std3__48in_placeE:
	.zero		1
	.type		_ZN41_INTERNAL_0ad937ad_4_k_cu_82e5b6df_2246364cuda3std6ranges3__45__cpo4sizeE,@object
	.size		_ZN41_INTERNAL_0ad937ad_4_k_cu_82e5b6df_2246364cuda3std6ranges3__45__cpo4sizeE,(_ZN41_INTERNAL_0ad937ad_4_k_cu_82e5b6df_2246366thrust24THRUST_300001_SM_1000_NS12placeholders2_3E - _ZN41_INTERNAL_0ad937ad_4_k_cu_82e5b6df_2246364cuda3std6ranges3__45__cpo4sizeE)
_ZN41_INTERNAL_0ad937ad_4_k_cu_82e5b6df_2246364cuda3std6ranges3__45__cpo4sizeE:
	.zero		1
	.type		_ZN41_INTERNAL_0ad937ad_4_k_cu_82e5b6df_2246366thrust24THRUST_300001_SM_1000_NS12placeholders2_3E,@object
	.size		_ZN41_INTERNAL_0ad937ad_4_k_cu_82e5b6df_2246366thrust24THRUST_300001_SM_1000_NS12placeholders2_3E,(_ZN41_INTERNAL_0ad937ad_4_k_cu_82e5b6df_2246364cuda3std3__45__cpo6cbeginE - _ZN41_INTERNAL_0ad937ad_4_k_cu_82e5b6df_2246366thrust24THRUST_300001_SM_1000_NS12placeholders2_3E)
_ZN41_INTERNAL_0ad937ad_4_k_cu_82e5b6df_2246366thrust24THRUST_300001_SM_1000_NS12placeholders2_3E:
	.zero		1
	.type		_ZN41_INTERNAL_0ad937ad_4_k_cu_82e5b6df_2246364cuda3std3__45__cpo6cbeginE,@object
	.size		_ZN41_INTERNAL_0ad937ad_4_k_cu_82e5b6df_2246364cuda3std3__45__cpo6cbeginE,(_ZN41_INTERNAL_0ad937ad_4_k_cu_82e5b6df_2246364cuda3std6ranges3__45__cpo6cbeginE - _ZN41_INTERNAL_0ad937ad_4_k_cu_82e5b6df_2246364cuda3std3__45__cpo6cbeginE)
_ZN41_INTERNAL_0ad937ad_4_k_cu_82e5b6df_2246364cuda3std3__45__cpo6cbeginE:
	.zero		1
	.type		_ZN41_INTERNAL_0ad937ad_4_k_cu_82e5b6df_2246364cuda3std6ranges3__45__cpo6cbeginE,@object
	.size		_ZN41_INTERNAL_0ad937ad_4_k_cu_82e5b6df_2246364cuda3std6ranges3__45__cpo6cbeginE,(_ZN41_INTERNAL_0ad937ad_4_k_cu_82e5b6df_2246366thrust24THRUST_300001_SM_1000_NS12placeholders2_7E - _ZN41_INTERNAL_0ad937ad_4_k_cu_82e5b6df_2246364cuda3std6ranges3__45__cpo6cbeginE)
_ZN41_INTERNAL_0ad937ad_4_k_cu_82e5b6df_2246364cuda3std6ranges3__45__cpo6cbeginE:
	.zero		1
	.type		_ZN41_INTERNAL_0ad937ad_4_k_cu_82e5b6df_2246366thrust24THRUST_300001_SM_1000_NS12placeholders2_7E,@object
	.size		_ZN41_INTERNAL_0ad937ad_4_k_cu_82e5b6df_2246366thrust24THRUST_300001_SM_1000_NS12placeholders2_7E,(_ZN41_INTERNAL_0ad937ad_4_k_cu_82e5b6df_2246364cuda3std3__45__cpo7crbeginE - _ZN41_INTERNAL_0ad937ad_4_k_cu_82e5b6df_2246366thrust24THRUST_300001_SM_1000_NS12placeholders2_7E)
_ZN41_INTERNAL_0ad937ad_4_k_cu_82e5b6df_2246366thrust24THRUST_300001_SM_1000_NS12placeholders2_7E:
	.zero		1
	.type		_ZN41_INTERNAL_0ad937ad_4_k_cu_82e5b6df_2246364cuda3std3__45__cpo7crbeginE,@object
	.size		_ZN41_INTERNAL_0ad937ad_4_k_cu_82e5b6df_2246364cuda3std3__45__cpo7crbeginE,(_ZN41_INTERNAL_0ad937ad_4_k_cu_82e5b6df_2246364cuda3std6ranges3__45__cpo4nextE - _ZN41_INTERNAL_0ad937ad_4_k_cu_82e5b6df_2246364cuda3std3__45__cpo7crbeginE)
_ZN41_INTERNAL_0ad937ad_4_k_cu_82e5b6df_2246364cuda3std3__45__cpo7crbeginE:
	.zero		1
	.type		_ZN41_INTERNAL_0ad937ad_4_k_cu_82e5b6df_2246364cuda3std6ranges3__45__cpo4nextE,@object
	.size		_ZN41_INTERNAL_0ad937ad_4_k_cu_82e5b6df_2246364cuda3std6ranges3__45__cpo4nextE,(_ZN41_INTERNAL_0ad937ad_4_k_cu_82e5b6df_2246364cuda3std6ranges3__45__cpo4swapE - _ZN41_INTERNAL_0ad937ad_4_k_cu_82e5b6df_2246364cuda3std6ranges3__45__cpo4nextE)
_ZN41_INTERNAL_0ad937ad_4_k_cu_82e5b6df_2246364cuda3std6ranges3__45__cpo4nextE:
	.zero		1
	.type		_ZN41_INTERNAL_0ad937ad_4_k_cu_82e5b6df_2246364cuda3std6ranges3__45__cpo4swapE,@object
	.size		_ZN41_INTERNAL_0ad937ad_4_k_cu_82e5b6df_2246364cuda3std6ranges3__45__cpo4swapE,(_ZN41_INTERNAL_0ad937ad_4_k_cu_82e5b6df_2246366thrust24THRUST_300001_SM_1000_NS8cuda_cub10par_nosyncE - _ZN41_INTERNAL_0ad937ad_4_k_cu_82e5b6df_2246364cuda3std6ranges3__45__cpo4swapE)
_ZN41_INTERNAL_0ad937ad_4_k_cu_82e5b6df_2246364cuda3std6ranges3__45__cpo4swapE:
	.zero		1
	.type		_ZN41_INTERNAL_0ad937ad_4_k_cu_82e5b6df_2246366thrust24THRUST_300001_SM_1000_NS8cuda_cub10par_nosyncE,@object
	.size		_ZN41_INTERNAL_0ad937ad_4_k_cu_82e5b6df_2246366thrust24THRUST_300001_SM_1000_NS8cuda_cub10par_nosyncE,(_ZN41_INTERNAL_0ad937ad_4_k_cu_82e5b6df_2246366thrust24THRUST_300001_SM_1000_NS12placeholders2_9E - _ZN41_INTERNAL_0ad937ad_4_k_cu_82e5b6df_2246366thrust24THRUST_300001_SM_1000_NS8cuda_cub10par_nosyncE)
_ZN41_INTERNAL_0ad937ad_4_k_cu_82e5b6df_2246366thrust24THRUST_300001_SM_1000_NS8cuda_cub10par_nosyncE:
	.zero		1
	.type		_ZN41_INTERNAL_0ad937ad_4_k_cu_82e5b6df_2246366thrust24THRUST_300001_SM_1000_NS12placeholders2_9E,@object
	.size		_ZN41_INTERNAL_0ad937ad_4_k_cu_82e5b6df_2246366thrust24THRUST_300001_SM_1000_NS12placeholders2_9E,(_ZN41_INTERNAL_0ad937ad_4_k_cu_82e5b6df_2246364cuda3std3__443_GLOBAL__N__0ad937ad_4_k_cu_82e5b6df_2246366ignoreE - _ZN41_INTERNAL_0ad937ad_4_k_cu_82e5b6df_2246366thrust24THRUST_300001_SM_1000_NS12placeholders2_9E)
_ZN41_INTERNAL_0ad937ad_4_k_cu_82e5b6df_2246366thrust24THRUST_300001_SM_1000_NS12placeholders2_9E:
	.zero		1
	.type		_ZN41_INTERNAL_0ad937ad_4_k_cu_82e5b6df_2246364cuda3std3__443_GLOBAL__N__0ad937ad_4_k_cu_82e5b6df_2246366ignoreE,@object
	.size		_ZN41_INTERNAL_0ad937ad_4_k_cu_82e5b6df_2246364cuda3std3__443_GLOBAL__N__0ad937ad_4_k_cu_82e5b6df_2246366ignoreE,(_ZN41_INTERNAL_0ad937ad_4_k_cu_82e5b6df_2246364cuda3std6ranges3__45__cpo4dataE - _ZN41_INTERNAL_0ad937ad_4_k_cu_82e5b6df_2246364cuda3std3__443_GLOBAL__N__0ad937ad_4_k_cu_82e5b6df_2246366ignoreE)
_ZN41_INTERNAL_0ad937ad_4_k_cu_82e5b6df_2246364cuda3std3__443_GLOBAL__N__0ad937ad_4_k_cu_82e5b6df_2246366ignoreE:
	.zero		1
	.type		_ZN41_INTERNAL_0ad937ad_4_k_cu_82e5b6df_2246364cuda3std6ranges3__45__cpo4dataE,@object
	.size		_ZN41_INTERNAL_0ad937ad_4_k_cu_82e5b6df_2246364cuda3std6ranges3__45__cpo4dataE,(_ZN41_INTERNAL_0ad937ad_4_k_cu_82e5b6df_2246366thrust24THRUST_300001_SM_1000_NS12placeholders2_1E - _ZN41_INTERNAL_0ad937ad_4_k_cu_82e5b6df_2246364cuda3std6ranges3__45__cpo4dataE)
_ZN41_INTERNAL_0ad937ad_4_k_cu_82e5b6df_2246364cuda3std6ranges3__45__cpo4dataE:
	.zero		1
	.type		_ZN41_INTERNAL_0ad937ad_4_k_cu_82e5b6df_2246366thrust24THRUST_300001_SM_1000_NS12placeholders2_1E,@object
	.size		_ZN41_INTERNAL_0ad937ad_4_k_cu_82e5b6df_2246366thrust24THRUST_300001_SM_1000_NS12placeholders2_1E,(_ZN41_INTERNAL_0ad937ad_4_k_cu_82e5b6df_2246364cuda3std3__45__cpo5beginE - _ZN41_INTERNAL_0ad937ad_4_k_cu_82e5b6df_2246366thrust24THRUST_300001_SM_1000_NS12placeholders2_1E)
_ZN41_INTERNAL_0ad937ad_4_k_cu_82e5b6df_2246366thrust24THRUST_300001_SM_1000_NS12placeholders2_1E:
	.zero		1
	.type		_ZN41_INTERNAL_0ad937ad_4_k_cu_82e5b6df_2246364cuda3std3__45__cpo5beginE,@object
	.size		_ZN41_INTERNAL_0ad937ad_4_k_cu_82e5b6df_2246364cuda3std3__45__cpo5beginE,(_ZN41_INTERNAL_0ad937ad_4_k_cu_82e5b6df_2246364cuda3std6ranges3__45__cpo5beginE - _ZN41_INTERNAL_0ad937ad_4_k_cu_82e5b6df_2246364cuda3std3__45__cpo5beginE)
_ZN41_INTERNAL_0ad937ad_4_k_cu_82e5b6df_2246364cuda3std3__45__cpo5beginE:
	.zero		1
	.type		_ZN41_INTERNAL_0ad937ad_4_k_cu_82e5b6df_2246364cuda3std6ranges3__45__cpo5beginE,@object
	.size		_ZN41_INTERNAL_0ad937ad_4_k_cu_82e5b6df_2246364cuda3std6ranges3__45__cpo5beginE,(_ZN41_INTERNAL_0ad937ad_4_k_cu_82e5b6df_2246366thrust24THRUST_300001_SM_1000_NS12placeholders2_5E - _ZN41_INTERNAL_0ad937ad_4_k_cu_82e5b6df_2246364cuda3std6ranges3__45__cpo5beginE)
_ZN41_INTERNAL_0ad937ad_4_k_cu_82e5b6df_2246364cuda3std6ranges3__45__cpo5beginE:
	.zero		1
	.type		_ZN41_INTERNAL_0ad937ad_4_k_cu_82e5b6df_2246366thrust24THRUST_300001_SM_1000_NS12placeholders2_5E,@object
	.size		_ZN41_INTERNAL_0ad937ad_4_k_cu_82e5b6df_2246366thrust24THRUST_300001_SM_1000_NS12placeholders2_5E,(_ZN41_INTERNAL_0ad937ad_4_k_cu_82e5b6df_2246364cuda3std3__45__cpo6rbeginE - _ZN41_INTERNAL_0ad937ad_4_k_cu_82e5b6df_2246366thrust24THRUST_300001_SM_1000_NS12placeholders2_5E)
_ZN41_INTERNAL_0ad937ad_4_k_cu_82e5b6df_2246366thrust24THRUST_300001_SM_1000_NS12placeholders2_5E:
	.zero		1
	.type		_ZN41_INTERNAL_0ad937ad_4_k_cu_82e5b6df_2246364cuda3std3__45__cpo6rbeginE,@object
	.size		_ZN41_INTERNAL_0ad937ad_4_k_cu_82e5b6df_2246364cuda3std3__45__cpo6rbeginE,(_ZN41_INTERNAL_0ad937ad_4_k_cu_82e5b6df_2246364cuda3std6ranges3__45__cpo7advanceE - _ZN41_INTERNAL_0ad937ad_4_k_cu_82e5b6df_2246364cuda3std3__45__cpo6rbeginE)
_ZN41_INTERNAL_0ad937ad_4_k_cu_82e5b6df_2246364cuda3std3__45__cpo6rbeginE:
	.zero		1
	.type		_ZN41_INTERNAL_0ad937ad_4_k_cu_82e5b6df_2246364cuda3std6ranges3__45__cpo7advanceE,@object
	.size		_ZN41_INTERNAL_0ad937ad_4_k_cu_82e5b6df_2246364cuda3std6ranges3__45__cpo7advanceE,(_ZN41_INTERNAL_0ad937ad_4_k_cu_82e5b6df_2246364cuda3std3__47nulloptE - _ZN41_INTERNAL_0ad937ad_4_k_cu_82e5b6df_2246364cuda3std6ranges3__45__cpo7advanceE)
_ZN41_INTERNAL_0ad937ad_4_k_cu_82e5b6df_2246364cuda3std6ranges3__45__cpo7advanceE:
	.zero		1
	.type		_ZN41_INTERNAL_0ad937ad_4_k_cu_82e5b6df_2246364cuda3std3__47nulloptE,@object
	.size		_ZN41_INTERNAL_0ad937ad_4_k_cu_82e5b6df_2246364cuda3std3__47nulloptE,(_ZN41_INTERNAL_0ad937ad_4_k_cu_82e5b6df_2246364cuda3std6ranges3__45__cpo8distanceE - _ZN41_INTERNAL_0ad937ad_4_k_cu_82e5b6df_2246364cuda3std3__47nulloptE)
_ZN41_INTERNAL_0ad937ad_4_k_cu_82e5b6df_2246364cuda3std3__47nulloptE:
	.zero		1
	.type		_ZN41_INTERNAL_0ad937ad_4_k_cu_82e5b6df_2246364cuda3std6ranges3__45__cpo8distanceE,@object
	.size		_ZN41_INTERNAL_0ad937ad_4_k_cu_82e5b6df_2246364cuda3std6ranges3__45__cpo8distanceE,(_ZN41_INTERNAL_0ad937ad_4_k_cu_82e5b6df_2246366thrust24THRUST_300001_SM_1000_NS12placeholders3_10E - _ZN41_INTERNAL_0ad937ad_4_k_cu_82e5b6df_2246364cuda3std6ranges3__45__cpo8distanceE)
_ZN41_INTERNAL_0ad937ad_4_k_cu_82e5b6df_2246364cuda3std6ranges3__45__cpo8distanceE:
	.zero		1
	.type		_ZN41_INTERNAL_0ad937ad_4_k_cu_82e5b6df_2246366thrust24THRUST_300001_SM_1000_NS12placeholders3_10E,@object
	.size		_ZN41_INTERNAL_0ad937ad_4_k_cu_82e5b6df_2246366thrust24THRUST_300001_SM_1000_NS12placeholders3_10E,(_ZN41_INTERNAL_0ad937ad_4_k_cu_82e5b6df_2246364cuda3std3__419piecewise_constructE - _ZN41_INTERNAL_0ad937ad_4_k_cu_82e5b6df_2246366thrust24THRUST_300001_SM_1000_NS12placeholders3_10E)
_ZN41_INTERNAL_0ad937ad_4_k_cu_82e5b6df_2246366thrust24THRUST_300001_SM_1000_NS12placeholders3_10E:
	.zero		1
	.type		_ZN41_INTERNAL_0ad937ad_4_k_cu_82e5b6df_2246364cuda3std3__419piecewise_constructE,@object
	.size		_ZN41_INTERNAL_0ad937ad_4_k_cu_82e5b6df_2246364cuda3std3__419piecewise_constructE,(_ZN41_INTERNAL_0ad937ad_4_k_cu_82e5b6df_2246364cuda3std6ranges3__45__cpo5cdataE - _ZN41_INTERNAL_0ad937ad_4_k_cu_82e5b6df_2246364cuda3std3__419piecewise_constructE)
_ZN41_INTERNAL_0ad937ad_4_k_cu_82e5b6df_2246364cuda3std3__419piecewise_constructE:
	.zero		1
	.type		_ZN41_INTERNAL_0ad937ad_4_k_cu_82e5b6df_2246364cuda3std6ranges3__45__cpo5cdataE,@object
	.size		_ZN41_INTERNAL_0ad937ad_4_k_cu_82e5b6df_2246364cuda3std6ranges3__45__cpo5cdataE,(_ZN41_INTERNAL_0ad937ad_4_k_cu_82e5b6df_2246366thrust24THRUST_300001_SM_1000_NS12placeholders2_2E - _ZN41_INTERNAL_0ad937ad_4_k_cu_82e5b6df_2246364cuda3std6ranges3__45__cpo5cdataE)
_ZN41_INTERNAL_0ad937ad_4_k_cu_82e5b6df_2246364cuda3std6ranges3__45__cpo5cdataE:
	.zero		1
	.type		_ZN41_INTERNAL_0ad937ad_4_k_cu_82e5b6df_2246366thrust24THRUST_300001_SM_1000_NS12placeholders2_2E,@object
	.size		_ZN41_INTERNAL_0ad937ad_4_k_cu_82e5b6df_2246366thrust24THRUST_300001_SM_1000_NS12placeholders2_2E,(_ZN41_INTERNAL_0ad937ad_4_k_cu_82e5b6df_2246364cuda3std3__45__cpo3endE - _ZN41_INTERNAL_0ad937ad_4_k_cu_82e5b6df_2246366thrust24THRUST_300001_SM_1000_NS12placeholders2_2E)
_ZN41_INTERNAL_0ad937ad_4_k_cu_82e5b6df_2246366thrust24THRUST_300001_SM_1000_NS12placeholders2_2E:
	.zero		1
	.type		_ZN41_INTERNAL_0ad937ad_4_k_cu_82e5b6df_2246364cuda3std3__45__cpo3endE,@object
	.size		_ZN41_INTERNAL_0ad937ad_4_k_cu_82e5b6df_2246364cuda3std3__45__cpo3endE,(_ZN41_INTERNAL_0ad937ad_4_k_cu_82e5b6df_2246364cuda3std6ranges3__45__cpo3endE - _ZN41_INTERNAL_0ad937ad_4_k_cu_82e5b6df_2246364cuda3std3__45__cpo3endE)
_ZN41_INTERNAL_0ad937ad_4_k_cu_82e5b6df_2246364cuda3std3__45__cpo3endE:
	.zero		1
	.type		_ZN41_INTERNAL_0ad937ad_4_k_cu_82e5b6df_2246364cuda3std6ranges3__45__cpo3endE,@object
	.size		_ZN41_INTERNAL_0ad937ad_4_k_cu_82e5b6df_2246364cuda3std6ranges3__45__cpo3endE,(_ZN41_INTERNAL_0ad937ad_4_k_cu_82e5b6df_2246366thrust24THRUST_300001_SM_1000_NS12placeholders2_6E - _ZN41_INTERNAL_0ad937ad_4_k_cu_82e5b6df_2246364cuda3std6ranges3__45__cpo3endE)
_ZN41_INTERNAL_0ad937ad_4_k_cu_82e5b6df_2246364cuda3std6ranges3__45__cpo3endE:
	.zero		1
	.type		_ZN41_INTERNAL_0ad937ad_4_k_cu_82e5b6df_2246366thrust24THRUST_300001_SM_1000_NS12placeholders2_6E,@object
	.size		_ZN41_INTERNAL_0ad937ad_4_k_cu_82e5b6df_2246366thrust24THRUST_300001_SM_1000_NS12placeholders2_6E,(_ZN41_INTERNAL_0ad937ad_4_k_cu_82e5b6df_2246364cuda3std3__45__cpo4rendE - _ZN41_INTERNAL_0ad937ad_4_k_cu_82e5b6df_2246366thrust24THRUST_300001_SM_1000_NS12placeholders2_6E)
_ZN41_INTERNAL_0ad937ad_4_k_cu_82e5b6df_2246366thrust24THRUST_300001_SM_1000_NS12placeholders2_6E:
	.zero		1
	.type		_ZN41_INTERNAL_0ad937ad_4_k_cu_82e5b6df_2246364cuda3std3__45__cpo4rendE,@object
	.size		_ZN41_INTERNAL_0ad937ad_4_k_cu_82e5b6df_2246364cuda3std3__45__cpo4rendE,(_ZN41_INTERNAL_0ad937ad_4_k_cu_82e5b6df_2246364cuda3std6ranges3__45__cpo9iter_swapE - _ZN41_INTERNAL_0ad937ad_4_k_cu_82e5b6df_2246364cuda3std3__45__cpo4rendE)
_ZN41_INTERNAL_0ad937ad_4_k_cu_82e5b6df_2246364cuda3std3__45__cpo4rendE:
	.zero		1
	.type		_ZN41_INTERNAL_0ad937ad_4_k_cu_82e5b6df_2246364cuda3std6ranges3__45__cpo9iter_swapE,@object
	.size		_ZN41_INTERNAL_0ad937ad_4_k_cu_82e5b6df_2246364cuda3std6ranges3__45__cpo9iter_swapE,(_ZN41_INTERNAL_0ad937ad_4_k_cu_82e5b6df_2246364cuda3std3__48unexpectE - _ZN41_INTERNAL_0ad937ad_4_k_cu_82e5b6df_2246364cuda3std6ranges3__45__cpo9iter_swapE)
_ZN41_INTERNAL_0ad937ad_4_k_cu_82e5b6df_2246364cuda3std6ranges3__45__cpo9iter_swapE:
	.zero		1
	.type		_ZN41_INTERNAL_0ad937ad_4_k_cu_82e5b6df_2246364cuda3std3__48unexpectE,@object
	.size		_ZN41_INTERNAL_0ad937ad_4_k_cu_82e5b6df_2246364cuda3std3__48unexpectE,(_ZN41_INTERNAL_0ad937ad_4_k_cu_82e5b6df_2246366thrust24THRUST_300001_SM_1000_NS8cuda_cub3parE - _ZN41_INTERNAL_0ad937ad_4_k_cu_82e5b6df_2246364cuda3std3__48unexpectE)
_ZN41_INTERNAL_0ad937ad_4_k_cu_82e5b6df_2246364cuda3std3__48unexpectE:
	.zero		1
	.type		_ZN41_INTERNAL_0ad937ad_4_k_cu_82e5b6df_2246366thrust24THRUST_300001_SM_1000_NS8cuda_cub3parE,@object
	.size		_ZN41_INTERNAL_0ad937ad_4_k_cu_82e5b6df_2246366thrust24THRUST_300001_SM_1000_NS8cuda_cub3parE,(_ZN41_INTERNAL_0ad937ad_4_k_cu_82e5b6df_2246366thrust24THRUST_300001_SM_1000_NS12placeholders2_4E - _ZN41_INTERNAL_0ad937ad_4_k_cu_82e5b6df_2246366thrust24THRUST_300001_SM_1000_NS8cuda_cub3parE)
_ZN41_INTERNAL_0ad937ad_4_k_cu_82e5b6df_2246366thrust24THRUST_300001_SM_1000_NS8cuda_cub3parE:
	.zero		1
	.type		_ZN41_INTERNAL_0ad937ad_4_k_cu_82e5b6df_2246366thrust24THRUST_300001_SM_1000_NS12placeholders2_4E,@object
	.size		_ZN41_INTERNAL_0ad937ad_4_k_cu_82e5b6df_2246366thrust24THRUST_300001_SM_1000_NS12placeholders2_4E,(_ZN41_INTERNAL_0ad937ad_4_k_cu_82e5b6df_2246364cuda3std3__45__cpo4cendE - _ZN41_INTERNAL_0ad937ad_4_k_cu_82e5b6df_2246366thrust24THRUST_300001_SM_1000_NS12placeholders2_4E)
_ZN41_INTERNAL_0ad937ad_4_k_cu_82e5b6df_2246366thrust24THRUST_300001_SM_1000_NS12placeholders2_4E:
	.zero		1
	.type		_ZN41_INTERNAL_0ad937ad_4_k_cu_82e5b6df_2246364cuda3std3__45__cpo4cendE,@object
	.size		_ZN41_INTERNAL_0ad937ad_4_k_cu_82e5b6df_2246364cuda3std3__45__cpo4cendE,(_ZN41_INTERNAL_0ad937ad_4_k_cu_82e5b6df_2246364cuda3std6ranges3__45__cpo4cendE - _ZN41_INTERNAL_0ad937ad_4_k_cu_82e5b6df_2246364cuda3std3__45__cpo4cendE)
_ZN41_INTERNAL_0ad937ad_4_k_cu_82e5b6df_2246364cuda3std3__45__cpo4cendE:
	.zero		1
	.type		_ZN41_INTERNAL_0ad937ad_4_k_cu_82e5b6df_2246364cuda3std6ranges3__45__cpo4cendE,@object
	.size		_ZN41_INTERNAL_0ad937ad_4_k_cu_82e5b6df_2246364cuda3std6ranges3__45__cpo4cendE,(_ZN41_INTERNAL_0ad937ad_4_k_cu_82e5b6df_2246364cuda3std3__420unreachable_sentinelE - _ZN41_INTERNAL_0ad937ad_4_k_cu_82e5b6df_2246364cuda3std6ranges3__45__cpo4cendE)
_ZN41_INTERNAL_0ad937ad_4_k_cu_82e5b6df_2246364cuda3std6ranges3__45__cpo4cendE:
	.zero		1
	.type		_ZN41_INTERNAL_0ad937ad_4_k_cu_82e5b6df_2246364cuda3std3__420unreachable_sentinelE,@object
	.size		_ZN41_INTERNAL_0ad937ad_4_k_cu_82e5b6df_2246364cuda3std3__420unreachable_sentinelE,(_ZN41_INTERNAL_0ad937ad_4_k_cu_82e5b6df_2246364cuda3std6ranges3__45__cpo5ssizeE - _ZN41_INTERNAL_0ad937ad_4_k_cu_82e5b6df_2246364cuda3std3__420unreachable_sentinelE)
_ZN41_INTERNAL_0ad937ad_4_k_cu_82e5b6df_2246364cuda3std3__420unreachable_sentinelE:
	.zero		1
	.type		_ZN41_INTERNAL_0ad937ad_4_k_cu_82e5b6df_2246364cuda3std6ranges3__45__cpo5ssizeE,@object
	.size		_ZN41_INTERNAL_0ad937ad_4_k_cu_82e5b6df_2246364cuda3std6ranges3__45__cpo5ssizeE,(_ZN41_INTERNAL_0ad937ad_4_k_cu_82e5b6df_2246366thrust24THRUST_300001_SM_1000_NS12placeholders2_8E - _ZN41_INTERNAL_0ad937ad_4_k_cu_82e5b6df_2246364cuda3std6ranges3__45__cpo5ssizeE)
_ZN41_INTERNAL_0ad937ad_4_k_cu_82e5b6df_2246364cuda3std6ranges3__45__cpo5ssizeE:
	.zero		1
	.type		_ZN41_INTERNAL_0ad937ad_4_k_cu_82e5b6df_2246366thrust24THRUST_300001_SM_1000_NS12placeholders2_8E,@object
	.size		_ZN41_INTERNAL_0ad937ad_4_k_cu_82e5b6df_2246366thrust24THRUST_300001_SM_1000_NS12placeholders2_8E,(_ZN41_INTERNAL_0ad937ad_4_k_cu_82e5b6df_2246364cuda3std3__45__cpo5crendE - _ZN41_INTERNAL_0ad937ad_4_k_cu_82e5b6df_2246366thrust24THRUST_300001_SM_1000_NS12placeholders2_8E)
_ZN41_INTERNAL_0ad937ad_4_k_cu_82e5b6df_2246366thrust24THRUST_300001_SM_1000_NS12placeholders2_8E:
	.zero		1
	.type		_ZN41_INTERNAL_0ad937ad_4_k_cu_82e5b6df_2246364cuda3std3__45__cpo5crendE,@object
	.size		_ZN41_INTERNAL_0ad937ad_4_k_cu_82e5b6df_2246364cuda3std3__45__cpo5crendE,(_ZN41_INTERNAL_0ad937ad_4_k_cu_82e5b6df_2246364cuda3std6ranges3__45__cpo4prevE - _ZN41_INTERNAL_0ad937ad_4_k_cu_82e5b6df_2246364cuda3std3__45__cpo5crendE)
_ZN41_INTERNAL_0ad937ad_4_k_cu_82e5b6df_2246364cuda3std3__45__cpo5crendE:
	.zero		1
	.type		_ZN41_INTERNAL_0ad937ad_4_k_cu_82e5b6df_2246364cuda3std6ranges3__45__cpo4prevE,@object
	.size		_ZN41_INTERNAL_0ad937ad_4_k_cu_82e5b6df_2246364cuda3std6ranges3__45__cpo4prevE,(_ZN41_INTERNAL_0ad937ad_4_k_cu_82e5b6df_2246364cuda3std6ranges3__45__cpo9iter_moveE - _ZN41_INTERNAL_0ad937ad_4_k_cu_82e5b6df_2246364cuda3std6ranges3__45__cpo4prevE)
_ZN41_INTERNAL_0ad937ad_4_k_cu_82e5b6df_2246364cuda3std6ranges3__45__cpo4prevE:
	.zero		1
	.type		_ZN41_INTERNAL_0ad937ad_4_k_cu_82e5b6df_2246364cuda3std6ranges3__45__cpo9iter_moveE,@object
	.size		_ZN41_INTERNAL_0ad937ad_4_k_cu_82e5b6df_2246364cuda3std6ranges3__45__cpo9iter_moveE,(_ZN41_INTERNAL_0ad937ad_4_k_cu_82e5b6df_2246366thrust24THRUST_300001_SM_1000_NS6system6detail10sequential3seqE - _ZN41_INTERNAL_0ad937ad_4_k_cu_82e5b6df_2246364cuda3std6ranges3__45__cpo9iter_moveE)
_ZN41_INTERNAL_0ad937ad_4_k_cu_82e5b6df_2246364cuda3std6ranges3__45__cpo9iter_moveE:
	.zero		1
	.type		_ZN41_INTERNAL_0ad937ad_4_k_cu_82e5b6df_2246366thrust24THRUST_300001_SM_1000_NS6system6detail10sequential3seqE,@object
	.size		_ZN41_INTERNAL_0ad937ad_4_k_cu_82e5b6df_2246366thrust24THRUST_300001_SM_1000_NS6system6detail10sequential3seqE,(.L_31 - _ZN41_INTERNAL_0ad937ad_4_k_cu_82e5b6df_2246366thrust24THRUST_300001_SM_1000_NS6system6detail10sequential3seqE)
_ZN41_INTERNAL_0ad937ad_4_k_cu_82e5b6df_2246366thrust24THRUST_300001_SM_1000_NS6system6detail10sequential3seqE:
	.zero		1
.L_31:


//--------------------- .nv.constant0._ZN3cub18CUB_300001_SM_10006detail11EmptyKernelIvEEvv --------------------------
	.section	.nv.constant0._ZN3cub18CUB_300001_SM_10006detail11EmptyKernelIvEEvv,"a",@progbits
	.sectionflags	@""
	.align	4
.nv.constant0._ZN3cub18CUB_300001_SM_10006detail11EmptyKernelIvEEvv:
	.zero		896


//--------------------- SYMBOLS --------------------------

	.type		.nv.reservedSmem.offset0,@object
	.size		.nv.reservedSmem.offset0,0x4
